//
// Generated by NVIDIA NVVM Compiler
//
// Compiler Build ID: CL-36424714
// Cuda compilation tools, release 13.0, V13.0.88
// Based on NVVM 20.0.0
//

.version 9.0
.target sm_100
.address_size 64

	// .globl	_Z16randomWalkKernelPiS_iy
.global .align 4 .b8 precalc_xorwow_matrix[102400];
.global .align 4 .b8 precalc_xorwow_offset_matrix[102400];
.global .align 4 .b8 mrg32k3aM1[2304];
.global .align 4 .b8 mrg32k3aM2[2304];
.global .align 4 .b8 mrg32k3aM1SubSeq[2016];
.global .align 4 .b8 mrg32k3aM2SubSeq[2016];
.global .align 4 .b8 mrg32k3aM1Seq[2304];
.global .align 4 .b8 mrg32k3aM2Seq[2304];
.const .align 8 .b8 __cr_lgamma_table[72];

.visible .entry _Z16randomWalkKernelPiS_iy(
	.param .u64 .ptr .align 1 _Z16randomWalkKernelPiS_iy_param_0,
	.param .u64 .ptr .align 1 _Z16randomWalkKernelPiS_iy_param_1,
	.param .u32 _Z16randomWalkKernelPiS_iy_param_2,
	.param .u64 _Z16randomWalkKernelPiS_iy_param_3
)
{
	.reg .pred 	%p<22>;
	.reg .b32 	%r<227>;
	.reg .b32 	%f<29>;
	.reg .b64 	%rd<11>;

	ld.param.u64 	%rd4, [_Z16randomWalkKernelPiS_iy_param_0];
	ld.param.u64 	%rd5, [_Z16randomWalkKernelPiS_iy_param_1];
	ld.param.u32 	%r39, [_Z16randomWalkKernelPiS_iy_param_2];
	ld.param.u64 	%rd6, [_Z16randomWalkKernelPiS_iy_param_3];
	mov.u32 	%r40, %tid.x;
	cvt.u64.u32 	%rd1, %r40;
	add.s64 	%rd7, %rd6, %rd1;
	cvt.u32.u64 	%r41, %rd7;
	xor.b32  	%r42, %r41, -1429050551;
	mul.lo.s32 	%r1, %r42, 1099087573;
	{ .reg .b32 tmp; mov.b64 {tmp, %r43}, %rd7; }
	xor.b32  	%r2, %r43, -136515619;
	setp.lt.s32 	%p1, %r39, 1;
	@%p1 bra 	$L__BB0_9;
	mul.lo.s32 	%r44, %r2, -1703105765;
	cvta.to.global.u64 	%rd8, %rd4;
	cvta.to.global.u64 	%rd9, %rd5;
	add.s32 	%r222, %r1, 5783321;
	xor.b32  	%r221, %r44, 88675123;
	add.s32 	%r220, %r44, 521288629;
	xor.b32  	%r219, %r1, 362436069;
	add.s32 	%r218, %r1, 123456789;
	shl.b64 	%rd10, %rd1, 2;
	add.s64 	%rd2, %rd8, %rd10;
	add.s64 	%rd3, %rd9, %rd10;
	and.b32  	%r8, %r39, 3;
	setp.lt.u32 	%p2, %r39, 4;
	add.s32 	%r45, %r1, %r44;
	add.s32 	%r223, %r45, 6615241;
	@%p2 bra 	$L__BB0_4;
	mul.lo.s32 	%r46, %r2, 1703105765;
	sub.s32 	%r47, %r1, %r46;
	add.s32 	%r211, %r47, 9514737;
	and.b32  	%r48, %r39, 2147483644;
	neg.s32 	%r210, %r48;
$L__BB0_3:
	.pragma "nounroll";
	mov.u32 	%r223, %r211;
	shr.u32 	%r49, %r218, 2;
	xor.b32  	%r50, %r49, %r218;
	shl.b32 	%r51, %r222, 4;
	shl.b32 	%r52, %r50, 1;
	xor.b32  	%r53, %r51, %r52;
	xor.b32  	%r54, %r53, %r222;
	xor.b32  	%r55, %r54, %r50;
	add.s32 	%r56, %r223, -2899496;
	add.s32 	%r57, %r56, %r55;
	add.s32 	%r58, %r57, 362437;
	cvt.rn.f32.u32 	%f1, %r58;
	fma.rn.f32 	%f2, %f1, 0f2F800000, 0f2F000000;
	shr.u32 	%r59, %r219, 2;
	xor.b32  	%r60, %r59, %r219;
	shl.b32 	%r61, %r55, 4;
	shl.b32 	%r62, %r60, 1;
	xor.b32  	%r63, %r62, %r61;
	xor.b32  	%r64, %r63, %r60;
	xor.b32  	%r65, %r64, %r55;
	add.s32 	%r66, %r56, %r65;
	add.s32 	%r67, %r66, 724874;
	cvt.rn.f32.u32 	%f3, %r67;
	fma.rn.f32 	%f4, %f3, 0f2F800000, 0f2F000000;
	setp.lt.f32 	%p3, %f2, 0f3F000000;
	selp.b32 	%r68, -1, 1, %p3;
	ld.global.u32 	%r69, [%rd2];
	add.s32 	%r70, %r69, %r68;
	st.global.u32 	[%rd2], %r70;
	setp.lt.f32 	%p4, %f4, 0f3F000000;
	selp.b32 	%r71, -1, 1, %p4;
	ld.global.u32 	%r72, [%rd3];
	add.s32 	%r73, %r72, %r71;
	st.global.u32 	[%rd3], %r73;
	shr.u32 	%r74, %r220, 2;
	xor.b32  	%r75, %r74, %r220;
	shl.b32 	%r76, %r65, 4;
	shl.b32 	%r77, %r75, 1;
	xor.b32  	%r78, %r76, %r77;
	xor.b32  	%r79, %r78, %r65;
	xor.b32  	%r80, %r79, %r75;
	add.s32 	%r81, %r56, %r80;
	add.s32 	%r82, %r81, 1087311;
	cvt.rn.f32.u32 	%f5, %r82;
	fma.rn.f32 	%f6, %f5, 0f2F800000, 0f2F000000;
	shr.u32 	%r83, %r221, 2;
	xor.b32  	%r84, %r83, %r221;
	shl.b32 	%r85, %r80, 4;
	shl.b32 	%r86, %r84, 1;
	xor.b32  	%r87, %r86, %r85;
	xor.b32  	%r88, %r87, %r84;
	xor.b32  	%r218, %r88, %r80;
	add.s32 	%r89, %r56, %r218;
	add.s32 	%r90, %r89, 1449748;
	cvt.rn.f32.u32 	%f7, %r90;
	fma.rn.f32 	%f8, %f7, 0f2F800000, 0f2F000000;
	setp.lt.f32 	%p5, %f6, 0f3F000000;
	selp.b32 	%r91, -1, 1, %p5;
	ld.global.u32 	%r92, [%rd2];
	add.s32 	%r93, %r92, %r91;
	st.global.u32 	[%rd2], %r93;
	setp.lt.f32 	%p6, %f8, 0f3F000000;
	selp.b32 	%r94, -1, 1, %p6;
	ld.global.u32 	%r95, [%rd3];
	add.s32 	%r96, %r95, %r94;
	st.global.u32 	[%rd3], %r96;
	shr.u32 	%r97, %r222, 2;
	xor.b32  	%r98, %r97, %r222;
	shl.b32 	%r99, %r218, 4;
	shl.b32 	%r100, %r98, 1;
	xor.b32  	%r101, %r99, %r100;
	xor.b32  	%r102, %r101, %r218;
	xor.b32  	%r219, %r102, %r98;
	add.s32 	%r103, %r56, %r219;
	add.s32 	%r104, %r103, 1812185;
	cvt.rn.f32.u32 	%f9, %r104;
	fma.rn.f32 	%f10, %f9, 0f2F800000, 0f2F000000;
	shr.u32 	%r105, %r55, 2;
	xor.b32  	%r106, %r105, %r55;
	shl.b32 	%r107, %r219, 4;
	shl.b32 	%r108, %r106, 1;
	xor.b32  	%r109, %r108, %r107;
	xor.b32  	%r110, %r109, %r106;
	xor.b32  	%r220, %r110, %r219;
	add.s32 	%r111, %r56, %r220;
	add.s32 	%r112, %r111, 2174622;
	cvt.rn.f32.u32 	%f11, %r112;
	fma.rn.f32 	%f12, %f11, 0f2F800000, 0f2F000000;
	setp.lt.f32 	%p7, %f10, 0f3F000000;
	selp.b32 	%r113, -1, 1, %p7;
	ld.global.u32 	%r114, [%rd2];
	add.s32 	%r115, %r114, %r113;
	st.global.u32 	[%rd2], %r115;
	setp.lt.f32 	%p8, %f12, 0f3F000000;
	selp.b32 	%r116, -1, 1, %p8;
	ld.global.u32 	%r117, [%rd3];
	add.s32 	%r118, %r117, %r116;
	st.global.u32 	[%rd3], %r118;
	shr.u32 	%r119, %r65, 2;
	xor.b32  	%r120, %r119, %r65;
	shl.b32 	%r121, %r220, 4;
	shl.b32 	%r122, %r120, 1;
	xor.b32  	%r123, %r121, %r122;
	xor.b32  	%r124, %r123, %r220;
	xor.b32  	%r221, %r124, %r120;
	add.s32 	%r125, %r56, %r221;
	add.s32 	%r126, %r125, 2537059;
	cvt.rn.f32.u32 	%f13, %r126;
	fma.rn.f32 	%f14, %f13, 0f2F800000, 0f2F000000;
	shr.u32 	%r127, %r80, 2;
	xor.b32  	%r128, %r127, %r80;
	shl.b32 	%r129, %r221, 4;
	shl.b32 	%r130, %r128, 1;
	xor.b32  	%r131, %r130, %r129;
	xor.b32  	%r132, %r131, %r128;
	xor.b32  	%r222, %r132, %r221;
	add.s32 	%r133, %r222, %r223;
	cvt.rn.f32.u32 	%f15, %r133;
	fma.rn.f32 	%f16, %f15, 0f2F800000, 0f2F000000;
	setp.lt.f32 	%p9, %f14, 0f3F000000;
	selp.b32 	%r134, -1, 1, %p9;
	ld.global.u32 	%r135, [%rd2];
	add.s32 	%r136, %r135, %r134;
	st.global.u32 	[%rd2], %r136;
	setp.lt.f32 	%p10, %f16, 0f3F000000;
	selp.b32 	%r137, -1, 1, %p10;
	ld.global.u32 	%r138, [%rd3];
	add.s32 	%r139, %r138, %r137;
	st.global.u32 	[%rd3], %r139;
	add.s32 	%r211, %r223, 2899496;
	add.s32 	%r210, %r210, 4;
	setp.ne.s32 	%p11, %r210, 0;
	@%p11 bra 	$L__BB0_3;
$L__BB0_4:
	setp.eq.s32 	%p12, %r8, 0;
	@%p12 bra 	$L__BB0_9;
	setp.eq.s32 	%p13, %r8, 1;
	@%p13 bra 	$L__BB0_7;
	shr.u32 	%r140, %r218, 2;
	xor.b32  	%r141, %r140, %r218;
	shl.b32 	%r142, %r222, 4;
	shl.b32 	%r143, %r141, 1;
	xor.b32  	%r144, %r142, %r143;
	xor.b32  	%r145, %r144, %r222;
	xor.b32  	%r32, %r145, %r141;
	add.s32 	%r146, %r223, %r32;
	add.s32 	%r147, %r146, 362437;
	cvt.rn.f32.u32 	%f17, %r147;
	fma.rn.f32 	%f18, %f17, 0f2F800000, 0f2F000000;
	shr.u32 	%r148, %r219, 2;
	xor.b32  	%r149, %r148, %r219;
	shl.b32 	%r150, %r32, 4;
	shl.b32 	%r151, %r149, 1;
	xor.b32  	%r152, %r151, %r150;
	xor.b32  	%r153, %r152, %r149;
	xor.b32  	%r154, %r153, %r32;
	add.s32 	%r155, %r223, %r154;
	add.s32 	%r156, %r155, 724874;
	cvt.rn.f32.u32 	%f19, %r156;
	fma.rn.f32 	%f20, %f19, 0f2F800000, 0f2F000000;
	setp.lt.f32 	%p14, %f18, 0f3F000000;
	selp.b32 	%r157, -1, 1, %p14;
	ld.global.u32 	%r158, [%rd2];
	add.s32 	%r159, %r158, %r157;
	st.global.u32 	[%rd2], %r159;
	setp.lt.f32 	%p15, %f20, 0f3F000000;
	selp.b32 	%r160, -1, 1, %p15;
	ld.global.u32 	%r161, [%rd3];
	add.s32 	%r162, %r161, %r160;
	st.global.u32 	[%rd3], %r162;
	shr.u32 	%r163, %r220, 2;
	xor.b32  	%r164, %r163, %r220;
	shl.b32 	%r165, %r154, 4;
	shl.b32 	%r166, %r164, 1;
	xor.b32  	%r167, %r165, %r166;
	xor.b32  	%r168, %r167, %r154;
	xor.b32  	%r169, %r168, %r164;
	add.s32 	%r170, %r223, %r169;
	add.s32 	%r171, %r170, 1087311;
	cvt.rn.f32.u32 	%f21, %r171;
	fma.rn.f32 	%f22, %f21, 0f2F800000, 0f2F000000;
	shr.u32 	%r172, %r221, 2;
	xor.b32  	%r173, %r172, %r221;
	shl.b32 	%r174, %r169, 4;
	shl.b32 	%r175, %r173, 1;
	xor.b32  	%r176, %r175, %r174;
	xor.b32  	%r177, %r176, %r173;
	xor.b32  	%r33, %r177, %r169;
	add.s32 	%r223, %r223, 1449748;
	add.s32 	%r178, %r33, %r223;
	cvt.rn.f32.u32 	%f23, %r178;
	fma.rn.f32 	%f24, %f23, 0f2F800000, 0f2F000000;
	setp.lt.f32 	%p16, %f22, 0f3F000000;
	selp.b32 	%r179, -1, 1, %p16;
	ld.global.u32 	%r180, [%rd2];
	add.s32 	%r181, %r180, %r179;
	st.global.u32 	[%rd2], %r181;
	setp.lt.f32 	%p17, %f24, 0f3F000000;
	selp.b32 	%r182, -1, 1, %p17;
	ld.global.u32 	%r183, [%rd3];
	add.s32 	%r184, %r183, %r182;
	st.global.u32 	[%rd3], %r184;
	mov.u32 	%r218, %r222;
	mov.u32 	%r219, %r32;
	mov.u32 	%r222, %r33;
$L__BB0_7:
	and.b32  	%r185, %r39, 1;
	setp.eq.b32 	%p18, %r185, 1;
	not.pred 	%p19, %p18;
	@%p19 bra 	$L__BB0_9;
	shr.u32 	%r186, %r218, 2;
	xor.b32  	%r187, %r186, %r218;
	shl.b32 	%r188, %r222, 4;
	shl.b32 	%r189, %r187, 1;
	xor.b32  	%r190, %r188, %r189;
	xor.b32  	%r191, %r190, %r222;
	xor.b32  	%r192, %r191, %r187;
	add.s32 	%r193, %r223, %r192;
	add.s32 	%r194, %r193, 362437;
	cvt.rn.f32.u32 	%f25, %r194;
	fma.rn.f32 	%f26, %f25, 0f2F800000, 0f2F000000;
	shr.u32 	%r195, %r219, 2;
	xor.b32  	%r196, %r195, %r219;
	shl.b32 	%r197, %r192, 4;
	shl.b32 	%r198, %r196, 1;
	xor.b32  	%r199, %r198, %r197;
	xor.b32  	%r200, %r199, %r196;
	xor.b32  	%r201, %r200, %r192;
	add.s32 	%r202, %r223, %r201;
	add.s32 	%r203, %r202, 724874;
	cvt.rn.f32.u32 	%f27, %r203;
	fma.rn.f32 	%f28, %f27, 0f2F800000, 0f2F000000;
	setp.lt.f32 	%p20, %f26, 0f3F000000;
	selp.b32 	%r204, -1, 1, %p20;
	ld.global.u32 	%r205, [%rd2];
	add.s32 	%r206, %r205, %r204;
	st.global.u32 	[%rd2], %r206;
	setp.lt.f32 	%p21, %f28, 0f3F000000;
	selp.b32 	%r207, -1, 1, %p21;
	ld.global.u32 	%r208, [%rd3];
	add.s32 	%r209, %r208, %r207;
	st.global.u32 	[%rd3], %r209;
$L__BB0_9:
	ret;

}


// ===== COMPILED SASS (sm_100) =====

	.target	sm_100

	.elftype	@"ET_EXEC"


//--------------------- .note.nv.tkinfo           --------------------------
	.section	.note.nv.tkinfo,"",@"SHT_NOTE"
	.sectionflags	@"SHF_NOTE_NV_TKINFO"
	.tkinfo
        /*0018*/ 	.word	0x00000002
        /*0030*/ 	.string	""
        /*0030*/ 	.string	"ptxas"
        /*0030*/ 	.string	"Cuda compilation tools, release 13.0, V13.0.88"
        /*0030*/ 	.string	"Build cuda_13.0.r13.0/compiler.36424714_0"
        /*0030*/ 	.string	"-arch sm_100 -m 64 "



//--------------------- .note.nv.cuinfo           --------------------------
	.section	.note.nv.cuinfo,"",@"SHT_NOTE"
	.sectionflags	@"SHF_NOTE_NV_CUINFO"
        /*0018*/ 	.short	0x0002
        /*001a*/ 	.short	0x0064
        /*001c*/ 	.short	0x0082
	.zero		2


//--------------------- .nv.info                  --------------------------
	.section	.nv.info,"",@"SHT_CUDA_INFO"
	.align	4


	//----- nvinfo : EIATTR_REGCOUNT
	.align		4
        /*0000*/ 	.byte	0x04, 0x2f
        /*0002*/ 	.short	(.L_10 - .L_9)
	.align		4
.L_9:
        /*0004*/ 	.word	index@(_Z16randomWalkKernelPiS_iy)
        /*0008*/ 	.word	0x00000018


	//----- nvinfo : EIATTR_FRAME_SIZE
	.align		4
.L_10:
        /*000c*/ 	.byte	0x04, 0x11
        /*000e*/ 	.short	(.L_12 - .L_11)
	.align		4
.L_11:
        /*0010*/ 	.word	index@(_Z16randomWalkKernelPiS_iy)
        /*0014*/ 	.word	0x00000000


	//----- nvinfo : EIATTR_MIN_STACK_SIZE
	.align		4
.L_12:
        /*0018*/ 	.byte	0x04, 0x12
        /*001a*/ 	.short	(.L_14 - .L_13)
	.align		4
.L_13:
        /*001c*/ 	.word	index@(_Z16randomWalkKernelPiS_iy)
        /*0020*/ 	.word	0x00000000
.L_14:


//--------------------- .nv.compat                --------------------------
	.section	.nv.compat,"",@"SHT_CUDA_COMPAT_INFO"
	.align	4
        /*0000*/ 	.byte	0x02, 0x09, 0x00, 0x00, 0x02, 0x02, 0x01, 0x00, 0x02, 0x05, 0x05, 0x00, 0x03, 0x07, 0x01, 0x01
        /*0010*/ 	.byte	0x02, 0x03, 0x00, 0x00, 0x02, 0x06, 0x01, 0x00, 0x04, 0x0b, 0x08, 0x00, 0x01, 0x00, 0x00, 0x00
        /*0020*/ 	.byte	0x00, 0x00, 0x00, 0x00


//--------------------- .nv.info._Z16randomWalkKernelPiS_iy --------------------------
	.section	.nv.info._Z16randomWalkKernelPiS_iy,"",@"SHT_CUDA_INFO"
	.sectionflags	@""
	.align	4


	//----- nvinfo : EIATTR_CUDA_API_VERSION
	.align		4
        /*0000*/ 	.byte	0x04, 0x37
        /*0002*/ 	.short	(.L_16 - .L_15)
.L_15:
        /*0004*/ 	.word	0x00000082


	//----- nvinfo : EIATTR_KPARAM_INFO
	.align		4
.L_16:
        /*0008*/ 	.byte	0x04, 0x17
        /*000a*/ 	.short	(.L_18 - .L_17)
.L_17:
        /*000c*/ 	.word	0x00000000
        /*0010*/ 	.short	0x0003
        /*0012*/ 	.short	0x0018
        /*0014*/ 	.byte	0x00, 0xf0, 0x21, 0x00


	//----- nvinfo : EIATTR_KPARAM_INFO
	.align		4
.L_18:
        /*0018*/ 	.byte	0x04, 0x17
        /*001a*/ 	.short	(.L_20 - .L_19)
.L_19:
        /*001c*/ 	.word	0x00000000
        /*0020*/ 	.short	0x0002
        /*0022*/ 	.short	0x0010
        /*0024*/ 	.byte	0x00, 0xf0, 0x11, 0x00


	//----- nvinfo : EIATTR_KPARAM_INFO
	.align		4
.L_20:
        /*0028*/ 	.byte	0x04, 0x17
        /*002a*/ 	.short	(.L_22 - .L_21)
.L_21:
        /*002c*/ 	.word	0x00000000
        /*0030*/ 	.short	0x0001
        /*0032*/ 	.short	0x0008
        /*0034*/ 	.byte	0x00, 0xf5, 0x21, 0x00


	//----- nvinfo : EIATTR_KPARAM_INFO
	.align		4
.L_22:
        /*0038*/ 	.byte	0x04, 0x17
        /*003a*/ 	.short	(.L_24 - .L_23)
.L_23:
        /*003c*/ 	.word	0x00000000
        /*0040*/ 	.short	0x0000
        /*0042*/ 	.short	0x0000
        /*0044*/ 	.byte	0x00, 0xf5, 0x21, 0x00


	//----- nvinfo : EIATTR_SPARSE_MMA_MASK
	.align		4
.L_24:
        /*0048*/ 	.byte	0x03, 0x50
        /*004a*/ 	.short	0x0000


	//----- nvinfo : EIATTR_MAXREG_COUNT
	.align		4
        /*004c*/ 	.byte	0x03, 0x1b
        /*004e*/ 	.short	0x00ff


	//----- nvinfo : EIATTR_MERCURY_ISA_VERSION
	.align		4
        /*0050*/ 	.byte	0x03, 0x5f
        /*0052*/ 	.short	0x0101


	//----- nvinfo : EIATTR_VRC_CTA_INIT_COUNT
	.align		4
        /*0054*/ 	.byte	0x02, 0x4a
	.zero		1
	.zero		1


	//----- nvinfo : EIATTR_EXIT_INSTR_OFFSETS
	.align		4
        /*0058*/ 	.byte	0x04, 0x1c
        /*005a*/ 	.short	(.L_26 - .L_25)


	//   ....[0]....
.L_25:
        /*005c*/ 	.word	0x00000050


	//   ....[1]....
        /*0060*/ 	.word	0x000009a0


	//   ....[2]....
        /*0064*/ 	.word	0x00000dc0


	//   ....[3]....
        /*0068*/ 	.word	0x00000fa0


	//----- nvinfo : EIATTR_CBANK_PARAM_SIZE
	.align		4
.L_26:
        /*006c*/ 	.byte	0x03, 0x19
        /*006e*/ 	.short	0x0020


	//----- nvinfo : EIATTR_PARAM_CBANK
	.align		4
        /*0070*/ 	.byte	0x04, 0x0a
        /*0072*/ 	.short	(.L_28 - .L_27)
	.align		4
.L_27:
        /*0074*/ 	.word	index@(.nv.constant0._Z16randomWalkKernelPiS_iy)
        /*0078*/ 	.short	0x0380
        /*007a*/ 	.short	0x0020


	//----- nvinfo : EIATTR_SW_WAR
	.align		4
.L_28:
        /*007c*/ 	.byte	0x04, 0x36
        /*007e*/ 	.short	(.L_30 - .L_29)
.L_29:
        /*0080*/ 	.word	0x00000008
.L_30:


//--------------------- .nv.callgraph             --------------------------
	.section	.nv.callgraph,"",@"SHT_CUDA_CALLGRAPH"
	.align	4
	.sectionentsize	8
	.align		4
        /*0000*/ 	.word	0x00000000
	.align		4
        /*0004*/ 	.word	0xffffffff
	.align		4
        /*0008*/ 	.word	0x00000000
	.align		4
        /*000c*/ 	.word	0xfffffffe
	.align		4
        /*0010*/ 	.word	0x00000000
	.align		4
        /*0014*/ 	.word	0xfffffffd
	.align		4
        /*0018*/ 	.word	0x00000000
	.align		4
        /*001c*/ 	.word	0xfffffffc


//--------------------- .nv.constant4             --------------------------
	.section	.nv.constant4,"a",@progbits
	.align	8
	.align		8
.nv.constant4:
        /*0000*/ 	.dword	precalc_xorwow_matrix
	.align		8
        /*0008*/ 	.dword	precalc_xorwow_offset_matrix
	.align		8
        /*0010*/ 	.dword	mrg32k3aM1
	.align		8
        /*0018*/ 	.dword	mrg32k3aM2
	.align		8
        /*0020*/ 	.dword	mrg32k3aM1SubSeq
	.align		8
        /*0028*/ 	.dword	mrg32k3aM2SubSeq
	.align		8
        /*0030*/ 	.dword	mrg32k3aM1Seq
	.align		8
        /*0038*/ 	.dword	mrg32k3aM2Seq


//--------------------- .nv.constant3             --------------------------
	.section	.nv.constant3,"a",@progbits
	.align	8
.nv.constant3:
	.type		__cr_lgamma_table,@object
	.size		__cr_lgamma_table,(.L_8 - __cr_lgamma_table)
__cr_lgamma_table:
        /*0000*/ 	.byte	0x00, 0x00, 0x00, 0x00, 0x00, 0x00, 0x00, 0x00, 0x00, 0x00, 0x00, 0x00, 0x00, 0x00, 0x00, 0x00
        /*0010*/ 	.byte	0xef, 0x39, 0xfa, 0xfe, 0x42, 0x2e, 0xe6, 0x3f, 0x02, 0x20, 0x2a, 0xfa, 0x0b, 0xab, 0xfc, 0x3f
        /*0020*/ 	.byte	0xf9, 0x2c, 0x92, 0x7c, 0xa7, 0x6c, 0x09, 0x40, 0xc9, 0x79, 0x44, 0x3c, 0x64, 0x26, 0x13, 0x40
        /*0030*/ 	.byte	0xca, 0x01, 0xcf, 0x3a, 0x27, 0x51, 0x1a, 0x40, 0x30, 0xcc, 0x2d, 0xf3, 0xe1, 0x0c, 0x21, 0x40
        /*0040*/ 	.byte	0x0d, 0xb7, 0xfc, 0x82, 0x8e, 0x35, 0x25, 0x40
.L_8:


//--------------------- .text._Z16randomWalkKernelPiS_iy --------------------------
	.section	.text._Z16randomWalkKernelPiS_iy,"ax",@progbits
	.align	128
        .global         _Z16randomWalkKernelPiS_iy
        .type           _Z16randomWalkKernelPiS_iy,@function
        .size           _Z16randomWalkKernelPiS_iy,(.L_x_4 - _Z16randomWalkKernelPiS_iy)
        .other          _Z16randomWalkKernelPiS_iy,@"STO_CUDA_ENTRY STV_DEFAULT"
_Z16randomWalkKernelPiS_iy:
.text._Z16randomWalkKernelPiS_iy:
[----:B------:R-:W-:Y:S08]  /*0000*/  LDC R1, c[0x0][0x37c] ;  /* 0x0000df00ff017b82 */ /* 0x000ff00000000800 */
[----:B------:R-:W0:Y:S01]  /*0010*/  LDC R0, c[0x0][0x390] ;  /* 0x0000e400ff007b82 */ /* 0x000e220000000800 */
[----:B------:R-:W1:Y:S01]  /*0020*/  S2R R2, SR_TID.X ;  /* 0x0000000000027919 */ /* 0x000e620000002100 */
[----:B------:R-:W2:Y:S01]  /*0030*/  LDCU.64 UR4, c[0x0][0x398] ;  /* 0x00007300ff0477ac */ /* 0x000ea20008000a00 */
[----:B0-----:R-:W-:-:S13]  /*0040*/  ISETP.GE.AND P0, PT, R0, 0x1, PT ;  /* 0x000000010000780c */ /* 0x001fda0003f06270 */
[----:B-12---:R-:W-:Y:S05]  /*0050*/  @!P0 EXIT ;  /* 0x000000000000894d */ /* 0x006fea0003800000 */
[----:B------:R-:W0:Y:S01]  /*0060*/  LDCU.128 UR8, c[0x0][0x380] ;  /* 0x00007000ff0877ac */ /* 0x000e220008000c00 */
[C---:B------:R-:W-:Y:S01]  /*0070*/  IADD3 R6, P0, PT, R2.reuse, UR4, RZ ;  /* 0x0000000402067c10 */ /* 0x040fe2000ff1e0ff */
[----:B------:R-:W-:Y:S01]  /*0080*/  IMAD.SHL.U32 R5, R2, 0x4, RZ ;  /* 0x0000000402057824 */ /* 0x000fe200078e00ff */
[----:B------:R-:W-:Y:S02]  /*0090*/  SHF.R.U32.HI R7, RZ, 0x1e, R2 ;  /* 0x0000001eff077819 */ /* 0x000fe40000011602 */
[----:B------:R-:W-:Y:S01]  /*00a0*/  LOP3.LUT R6, R6, 0xaad26b49, RZ, 0x3c, !PT ;  /* 0xaad26b4906067812 */ /* 0x000fe200078e3cff */
[----:B------:R-:W-:Y:S01]  /*00b0*/  IMAD.X R3, RZ, RZ, UR5, P0 ;  /* 0x00000005ff037e24 */ /* 0x000fe200080e06ff */
[----:B------:R-:W1:Y:S01]  /*00c0*/  LDCU.64 UR4, c[0x0][0x358] ;  /* 0x00006b00ff0477ac */ /* 0x000e620008000a00 */
[----:B------:R-:W-:Y:S02]  /*00d0*/  LOP3.LUT R16, R0, 0x3, RZ, 0xc0, !PT ;  /* 0x0000000300107812 */ /* 0x000fe400078ec0ff */
[----:B------:R-:W-:Y:S01]  /*00e0*/  IMAD R19, R6, 0x4182bed5, RZ ;  /* 0x4182bed506137824 */ /* 0x000fe200078e02ff */
[----:B------:R-:W-:-:S04]  /*00f0*/  LOP3.LUT R3, R3, 0xf7dcefdd, RZ, 0x3c, !PT ;  /* 0xf7dcefdd03037812 */ /* 0x000fc800078e3cff */
[----:B------:R-:W-:Y:S01]  /*0100*/  LOP3.LUT R9, R19, 0x159a55e5, RZ, 0x3c, !PT ;  /* 0x159a55e513097812 */ /* 0x000fe200078e3cff */
[----:B------:R-:W-:Y:S01]  /*0110*/  IMAD R8, R3, -0x658354e5, RZ ;  /* 0x9a7cab1b03087824 */ /* 0x000fe200078e02ff */
[C---:B0-----:R-:W-:Y:S02]  /*0120*/  IADD3 R4, P0, PT, R5.reuse, UR8, RZ ;  /* 0x0000000805047c10 */ /* 0x041fe4000ff1e0ff */
[----:B------:R-:W-:Y:S01]  /*0130*/  IADD3 R2, P1, PT, R5, UR10, RZ ;  /* 0x0000000a05027c10 */ /* 0x000fe2000ff3e0ff */
[----:B------:R-:W-:Y:S01]  /*0140*/  IMAD.IADD R11, R19, 0x1, R8 ;  /* 0x00000001130b7824 */ /* 0x000fe200078e0208 */
[----:B------:R-:W-:Y:S02]  /*0150*/  IADD3.X R5, PT, PT, R7, UR9, RZ, P0, !PT ;  /* 0x0000000907057c10 */ /* 0x000fe400087fe4ff */
[----:B------:R-:W-:Y:S01]  /*0160*/  ISETP.GE.U32.AND P0, PT, R0, 0x4, PT ;  /* 0x000000040000780c */ /* 0x000fe20003f06070 */
[----:B------:R-:W-:Y:S01]  /*0170*/  VIADD R10, R11, 0x64f0c9 ;  /* 0x0064f0c90b0a7836 */ /* 0x000fe20000000000 */
[----:B------:R-:W-:Y:S01]  /*0180*/  IADD3.X R3, PT, PT, R7, UR11, RZ, P1, !PT ;  /* 0x0000000b07037c10 */ /* 0x000fe20008ffe4ff */
[C---:B------:R-:W-:Y:S01]  /*0190*/  VIADD R7, R8.reuse, 0x1f123bb5 ;  /* 0x1f123bb508077836 */ /* 0x040fe20000000000 */
[----:B------:R-:W-:Y:S01]  /*01a0*/  LOP3.LUT R6, R8, 0x5491333, RZ, 0x3c, !PT ;  /* 0x0549133308067812 */ /* 0x000fe200078e3cff */
[----:B------:R-:W-:-:S02]  /*01b0*/  VIADD R8, R19, 0x583f19 ;  /* 0x00583f1913087836 */ /* 0x000fc40000000000 */
[----:B------:R-:W-:-:S06]  /*01c0*/  VIADD R19, R19, 0x75bcd15 ;  /* 0x075bcd1513137836 */ /* 0x000fcc0000000000 */
[----:B-1----:R-:W-:Y:S05]  /*01d0*/  @!P0 BRA `(.L_x_0) ;  /* 0x0000000400ec8947 */ /* 0x002fea0003800000 */
[----:B------:R-:W-:Y:S01]  /*01e0*/  LOP3.LUT R10, R0, 0x7ffffffc, RZ, 0xc0, !PT ;  /* 0x7ffffffc000a7812 */ /* 0x000fe200078ec0ff */
[----:B------:R-:W-:-:S04]  /*01f0*/  VIADD R11, R11, 0x912ef1 ;  /* 0x00912ef10b0b7836 */ /* 0x000fc80000000000 */
[----:B------:R-:W-:-:S07]  /*0200*/  IMAD.MOV R10, RZ, RZ, -R10 ;  /* 0x000000ffff0a7224 */ /* 0x000fce00078e0a0a */
.L_x_1:
[----:B------:R-:W2:Y:S01]  /*0210*/  LDG.E R18, desc[UR4][R4.64] ;  /* 0x0000000404127981 */ /* 0x000ea2000c1e1900 */
[----:B------:R-:W-:Y:S01]  /*0220*/  SHF.R.U32.HI R12, RZ, 0x2, R19 ;  /* 0x00000002ff0c7819 */ /* 0x000fe20000011613 */
[----:B-1----:R-:W-:-:S03]  /*0230*/  IMAD.SHL.U32 R15, R8, 0x10, RZ ;  /* 0x00000010080f7824 */ /* 0x002fc600078e00ff */
[----:B------:R-:W-:-:S05]  /*0240*/  LOP3.LUT R13, R12, R19, RZ, 0x3c, !PT ;  /* 0x000000130c0d7212 */ /* 0x000fca00078e3cff */
[----:B------:R-:W-:-:S05]  /*0250*/  IMAD.SHL.U32 R12, R13, 0x2, RZ ;  /* 0x000000020d0c7824 */ /* 0x000fca00078e00ff */
[----:B------:R-:W-:Y:S01]  /*0260*/  LOP3.LUT R14, R8, R15, R12, 0x96, !PT ;  /* 0x0000000f080e7212 */ /* 0x000fe200078e960c */
[----:B------:R-:W-:-:S03]  /*0270*/  VIADD R12, R11, 0xffd3c1d8 ;  /* 0xffd3c1d80b0c7836 */ /* 0x000fc60000000000 */
[----:B------:R-:W-:Y:S01]  /*0280*/  LOP3.LUT R13, R14, R13, RZ, 0x3c, !PT ;  /* 0x0000000d0e0d7212 */ /* 0x000fe200078e3cff */
[----:B------:R-:W-:-:S03]  /*0290*/  IMAD.MOV.U32 R14, RZ, RZ, 0x2f800000 ;  /* 0x2f800000ff0e7424 */ /* 0x000fc600078e00ff */
[----:B------:R-:W-:-:S04]  /*02a0*/  IADD3 R15, PT, PT, R12, 0x587c5, R13 ;  /* 0x000587c50c0f7810 */ /* 0x000fc80007ffe00d */
[----:B------:R-:W-:-:S05]  /*02b0*/  I2FP.F32.U32 R15, R15 ;  /* 0x0000000f000f7245 */ /* 0x000fca0000201000 */
[----:B------:R-:W-:-:S05]  /*02c0*/  FFMA R15, R15, R14, 1.1641532182693481445e-10 ;  /* 0x2f0000000f0f7423 */ /* 0x000fca000000000e */
[----:B------:R-:W-:Y:S01]  /*02d0*/  FSETP.GEU.AND P0, PT, R15, 0.5, PT ;  /* 0x3f0000000f00780b */ /* 0x000fe20003f0e000 */
[----:B--2---:R-:W-:-:S12]  /*02e0*/  VIADD R17, R18, 0xffffffff ;  /* 0xffffffff12117836 */ /* 0x004fd80000000000 */
[----:B------:R-:W-:-:S05]  /*02f0*/  @P0 VIADD R17, R18, 0x1 ;  /* 0x0000000112110836 */ /* 0x000fca0000000000 */
[----:B------:R0:W-:Y:S04]  /*0300*/  STG.E desc[UR4][R4.64], R17 ;  /* 0x0000001104007986 */ /* 0x0001e8000c101904 */
[----:B------:R-:W2:Y:S01]  /*0310*/  LDG.E R19, desc[UR4][R2.64] ;  /* 0x0000000402137981 */ /* 0x000ea2000c1e1900 */
[----:B------:R-:W-:-:S04]  /*0320*/  SHF.R.U32.HI R18, RZ, 0x2, R9 ;  /* 0x00000002ff127819 */ /* 0x000fc80000011609 */
[----:B------:R-:W-:Y:S01]  /*0330*/  LOP3.LUT R18, R18, R9, RZ, 0x3c, !PT ;  /* 0x0000000912127212 */ /* 0x000fe200078e3cff */
[----:B------:R-:W-:-:S04]  /*0340*/  IMAD.SHL.U32 R9, R13, 0x10, RZ ;  /* 0x000000100d097824 */ /* 0x000fc800078e00ff */
[----:B------:R-:W-:-:S05]  /*0350*/  IMAD.SHL.U32 R15, R18, 0x2, RZ ;  /* 0x00000002120f7824 */ /* 0x000fca00078e00ff */
[----:B------:R-:W-:-:S04]  /*0360*/  LOP3.LUT R18, R18, R15, R9, 0x96, !PT ;  /* 0x0000000f12127212 */ /* 0x000fc800078e9609 */
[----:B------:R-:W-:-:S04]  /*0370*/  LOP3.LUT R15, R18, R13, RZ, 0x3c, !PT ;  /* 0x0000000d120f7212 */ /* 0x000fc800078e3cff */
[----:B------:R-:W-:-:S04]  /*0380*/  IADD3 R9, PT, PT, R12, 0xb0f8a, R15 ;  /* 0x000b0f8a0c097810 */ /* 0x000fc80007ffe00f */
[----:B------:R-:W-:-:S05]  /*0390*/  I2FP.F32.U32 R9, R9 ;  /* 0x0000000900097245 */ /* 0x000fca0000201000 */
[----:B------:R-:W-:-:S05]  /*03a0*/  FFMA R9, R9, R14, 1.1641532182693481445e-10 ;  /* 0x2f00000009097423 */ /* 0x000fca000000000e */
[----:B------:R-:W-:Y:S02]  /*03b0*/  FSETP.GEU.AND P0, PT, R9, 0.5, PT ;  /* 0x3f0000000900780b */ /* 0x000fe40003f0e000 */
[----:B------:R-:W-:Y:S01]  /*03c0*/  SHF.R.U32.HI R18, RZ, 0x2, R7 ;  /* 0x00000002ff127819 */ /* 0x000fe20000011607 */
[----:B--2---:R-:W-:-:S10]  /*03d0*/  VIADD R9, R19, 0xffffffff ;  /* 0xffffffff13097836 */ /* 0x004fd40000000000 */
[----:B------:R-:W-:-:S05]  /*03e0*/  @P0 VIADD R9, R19, 0x1 ;  /* 0x0000000113090836 */ /* 0x000fca0000000000 */
[----:B------:R1:W-:Y:S04]  /*03f0*/  STG.E desc[UR4][R2.64], R9 ;  /* 0x0000000902007986 */ /* 0x0003e8000c101904 */
[----:B------:R-:W2:Y:S01]  /*0400*/  LDG.E R19, desc[UR4][R4.64] ;  /* 0x0000000404137981 */ /* 0x000ea2000c1e1900 */
[----:B------:R-:W-:Y:S01]  /*0410*/  LOP3.LUT R18, R18, R7, RZ, 0x3c, !PT ;  /* 0x0000000712127212 */ /* 0x000fe200078e3cff */
[----:B------:R-:W-:-:S04]  /*0420*/  IMAD.SHL.U32 R20, R15, 0x10, RZ ;  /* 0x000000100f147824 */ /* 0x000fc800078e00ff */
[----:B------:R-:W-:-:S05]  /*0430*/  IMAD.SHL.U32 R7, R18, 0x2, RZ ;  /* 0x0000000212077824 */ /* 0x000fca00078e00ff */
[----:B------:R-:W-:-:S04]  /*0440*/  LOP3.LUT R7, R15, R20, R7, 0x96, !PT ;  /* 0x000000140f077212 */ /* 0x000fc800078e9607 */
[----:B0-----:R-:W-:-:S04]  /*0450*/  LOP3.LUT R17, R7, R18, RZ, 0x3c, !PT ;  /* 0x0000001207117212 */ /* 0x001fc800078e3cff */
        /* <DEDUP_REMOVED lines=11> */
[----:B-1----:R-:W-:-:S05]  /*0510*/  IMAD.SHL.U32 R9, R7, 0x2, RZ ;  /* 0x0000000207097824 */ /* 0x002fca00078e00ff */
        /* <DEDUP_REMOVED lines=15> */
[----:B------:R-:W-:-:S04]  /*0610*/  LOP3.LUT R9, R6, R9, RZ, 0x3c, !PT ;  /* 0x0000000906097212 */ /* 0x000fc800078e3cff */
[----:B------:R-:W-:-:S04]  /*0620*/  IADD3 R6, PT, PT, R12, 0x1ba6d9, R9 ;  /* 0x001ba6d90c067810 */ /* 0x000fc80007ffe009 */
[----:B0-----:R-:W-:-:S05]  /*0630*/  I2FP.F32.U32 R21, R6 ;  /* 0x0000000600157245 */ /* 0x001fca0000201000 */
[----:B------:R-:W-:-:S05]  /*0640*/  FFMA R21, R21, R14, 1.1641532182693481445e-10 ;  /* 0x2f00000015157423 */ /* 0x000fca000000000e */
[----:B------:R-:W-:Y:S02]  /*0650*/  FSETP.GEU.AND P0, PT, R21, 0.5, PT ;  /* 0x3f0000001500780b */ /* 0x000fe40003f0e000 */
[----:B------:R-:W-:Y:S01]  /*0660*/  SHF.R.U32.HI R6, RZ, 0x2, R13 ;  /* 0x00000002ff067819 */ /* 0x000fe2000001160d */
[----:B--2---:R-:W-:-:S10]  /*0670*/  VIADD R21, R18, 0xffffffff ;  /* 0xffffffff12157836 */ /* 0x004fd40000000000 */
[----:B------:R-:W-:-:S05]  /*0680*/  @P0 VIADD R21, R18, 0x1 ;  /* 0x0000000112150836 */ /* 0x000fca0000000000 */
[----:B------:R-:W-:Y:S04]  /*0690*/  STG.E desc[UR4][R4.64], R21 ;  /* 0x0000001504007986 */ /* 0x000fe8000c101904 */
[----:B------:R-:W2:Y:S01]  /*06a0*/  LDG.E R18, desc[UR4][R2.64] ;  /* 0x0000000402127981 */ /* 0x000ea2000c1e1900 */
[----:B------:R-:W-:Y:S01]  /*06b0*/  LOP3.LUT R6, R6, R13, RZ, 0x3c, !PT ;  /* 0x0000000d06067212 */ /* 0x000fe200078e3cff */
[----:B-1----:R-:W-:-:S04]  /*06c0*/  IMAD.SHL.U32 R7, R9, 0x10, RZ ;  /* 0x0000001009077824 */ /* 0x002fc800078e00ff */
        /* <DEDUP_REMOVED lines=21> */
[----:B------:R-:W-:-:S04]  /*0820*/  SHF.R.U32.HI R8, RZ, 0x2, R17 ;  /* 0x00000002ff087819 */ /* 0x000fc80000011611 */
[----:B------:R-:W-:Y:S01]  /*0830*/  LOP3.LUT R8, R8, R17, RZ, 0x3c, !PT ;  /* 0x0000001108087212 */ /* 0x000fe200078e3cff */
[----:B--2---:R-:W-:-:S06]  /*0840*/  VIADD R15, R18, 0xffffffff ;  /* 0xffffffff120f7836 */ /* 0x004fcc0000000000 */
[----:B------:R-:W-:-:S05]  /*0850*/  @P0 VIADD R15, R18, 0x1 ;  /* 0x00000001120f0836 */ /* 0x000fca0000000000 */
[----:B------:R1:W-:Y:S04]  /*0860*/  STG.E desc[UR4][R4.64], R15 ;  /* 0x0000000f04007986 */ /* 0x0003e8000c101904 */
[----:B------:R-:W2:Y:S01]  /*0870*/  LDG.E R18, desc[UR4][R2.64] ;  /* 0x0000000402127981 */ /* 0x000ea2000c1e1900 */
[----:B------:R-:W-:Y:S02]  /*0880*/  IMAD.SHL.U32 R12, R8, 0x2, RZ ;  /* 0x00000002080c7824 */ /* 0x000fe400078e00ff */
[----:B0-----:R-:W-:Y:S02]  /*0890*/  IMAD.SHL.U32 R13, R6, 0x10, RZ ;  /* 0x00000010060d7824 */ /* 0x001fe400078e00ff */
[----:B------:R-:W-:-:S03]  /*08a0*/  VIADD R10, R10, 0x4 ;  /* 0x000000040a0a7836 */ /* 0x000fc60000000000 */
[----:B------:R-:W-:-:S04]  /*08b0*/  LOP3.LUT R13, R8, R12, R13, 0x96, !PT ;  /* 0x0000000c080d7212 */ /* 0x000fc800078e960d */
[----:B------:R-:W-:-:S05]  /*08c0*/  LOP3.LUT R8, R13, R6, RZ, 0x3c, !PT ;  /* 0x000000060d087212 */ /* 0x000fca00078e3cff */
[----:B------:R-:W-:-:S05]  /*08d0*/  IMAD.IADD R12, R8, 0x1, R11 ;  /* 0x00000001080c7824 */ /* 0x000fca00078e020b */
[----:B------:R-:W-:Y:S01]  /*08e0*/  I2FP.F32.U32 R13, R12 ;  /* 0x0000000c000d7245 */ /* 0x000fe20000201000 */
[----:B------:R-:W-:Y:S02]  /*08f0*/  IMAD.MOV.U32 R12, RZ, RZ, R11 ;  /* 0x000000ffff0c7224 */ /* 0x000fe400078e000b */
[----:B------:R-:W-:Y:S02]  /*0900*/  VIADD R11, R11, 0x2c3e28 ;  /* 0x002c3e280b0b7836 */ /* 0x000fe40000000000 */
[----:B------:R-:W-:-:S05]  /*0910*/  FFMA R13, R13, R14, 1.1641532182693481445e-10 ;  /* 0x2f0000000d0d7423 */ /* 0x000fca000000000e */
[----:B------:R-:W-:Y:S01]  /*0920*/  FSETP.GEU.AND P0, PT, R13, 0.5, PT ;  /* 0x3f0000000d00780b */ /* 0x000fe20003f0e000 */
[----:B--2---:R-:W-:-:S12]  /*0930*/  VIADD R13, R18, 0xffffffff ;  /* 0xffffffff120d7836 */ /* 0x004fd80000000000 */
[----:B------:R-:W-:Y:S01]  /*0940*/  @P0 VIADD R13, R18, 0x1 ;  /* 0x00000001120d0836 */ /* 0x000fe20000000000 */
[----:B------:R-:W-:-:S04]  /*0950*/  ISETP.NE.AND P0, PT, R10, RZ, PT ;  /* 0x000000ff0a00720c */ /* 0x000fc80003f05270 */
[----:B------:R1:W-:Y:S09]  /*0960*/  STG.E desc[UR4][R2.64], R13 ;  /* 0x0000000d02007986 */ /* 0x0003f2000c101904 */
[----:B------:R-:W-:Y:S05]  /*0970*/  @P0 BRA `(.L_x_1) ;  /* 0xfffffff800240947 */ /* 0x000fea000383ffff */
[----:B------:R-:W-:-:S07]  /*0980*/  IMAD.MOV.U32 R10, RZ, RZ, R12 ;  /* 0x000000ffff0a7224 */ /* 0x000fce00078e000c */
.L_x_0:
[----:B------:R-:W-:-:S13]  /*0990*/  ISETP.NE.AND P0, PT, R16, RZ, PT ;  /* 0x000000ff1000720c */ /* 0x000fda0003f05270 */
[----:B------:R-:W-:Y:S05]  /*09a0*/  @!P0 EXIT ;  /* 0x000000000000894d */ /* 0x000fea0003800000 */
[----:B------:R-:W-:Y:S02]  /*09b0*/  ISETP.NE.AND P1, PT, R16, 0x1, PT ;  /* 0x000000011000780c */ /* 0x000fe40003f25270 */
[----:B------:R-:W-:-:S04]  /*09c0*/  LOP3.LUT R0, R0, 0x1, RZ, 0xc0, !PT ;  /* 0x0000000100007812 */ /* 0x000fc800078ec0ff */
[----:B------:R-:W-:-:S07]  /*09d0*/  ISETP.NE.U32.AND P0, PT, R0, 0x1, PT ;  /* 0x000000010000780c */ /* 0x000fce0003f05070 */
[----:B------:R-:W-:Y:S06]  /*09e0*/  @!P1 BRA `(.L_x_2) ;  /* 0x0000000000f49947 */ /* 0x000fec0003800000 */
[----:B------:R-:W2:Y:S01]  /*09f0*/  LDG.E R14, desc[UR4][R4.64] ;  /* 0x00000004040e7981 */ /* 0x000ea2000c1e1900 */
[----:B------:R-:W-:Y:S01]  /*0a00*/  SHF.R.U32.HI R0, RZ, 0x2, R19 ;  /* 0x00000002ff007819 */ /* 0x000fe20000011613 */
[----:B------:R-:W-:-:S03]  /*0a10*/  IMAD.SHL.U32 R11, R8, 0x10, RZ ;  /* 0x00000010080b7824 */ /* 0x000fc600078e00ff */
[----:B------:R-:W-:-:S05]  /*0a20*/  LOP3.LUT R0, R0, R19, RZ, 0x3c, !PT ;  /* 0x0000001300007212 */ /* 0x000fca00078e3cff */
[----:B------:R-:W-:-:S05]  /*0a30*/  IMAD.SHL.U32 R12, R0, 0x2, RZ ;  /* 0x00000002000c7824 */ /* 0x000fca00078e00ff */
[----:B------:R-:W-:-:S04]  /*0a40*/  LOP3.LUT R11, R8, R11, R12, 0x96, !PT ;  /* 0x0000000b080b7212 */ /* 0x000fc800078e960c */
[----:B------:R-:W-:Y:S01]  /*0a50*/  LOP3.LUT R11, R11, R0, RZ, 0x3c, !PT ;  /* 0x000000000b0b7212 */ /* 0x000fe200078e3cff */
[----:B------:R-:W-:-:S03]  /*0a60*/  IMAD.MOV.U32 R0, RZ, RZ, 0x2f800000 ;  /* 0x2f800000ff007424 */ /* 0x000fc600078e00ff */
[----:B------:R-:W-:-:S04]  /*0a70*/  IADD3 R12, PT, PT, R10, 0x587c5, R11 ;  /* 0x000587c50a0c7810 */ /* 0x000fc80007ffe00b */
[----:B-1----:R-:W-:-:S05]  /*0a80*/  I2FP.F32.U32 R13, R12 ;  /* 0x0000000c000d7245 */ /* 0x002fca0000201000 */
        /* <DEDUP_REMOVED lines=20> */
[----:B0-----:R-:W1:Y:S01]  /*0bd0*/  LDG.E R15, desc[UR4][R4.64] ;  /* 0x00000004040f7981 */ /* 0x001e62000c1e1900 */
        /* <DEDUP_REMOVED lines=11> */
[----:B-1----:R-:W-:-:S06]  /*0c90*/  VIADD R13, R15, 0xffffffff ;  /* 0xffffffff0f0d7836 */ /* 0x002fcc0000000000 */
[----:B------:R-:W-:-:S05]  /*0ca0*/  @P1 VIADD R13, R15, 0x1 ;  /* 0x000000010f0d1836 */ /* 0x000fca0000000000 */
[----:B------:R0:W-:Y:S04]  /*0cb0*/  STG.E desc[UR4][R4.64], R13 ;  /* 0x0000000d04007986 */ /* 0x0001e8000c101904 */
[----:B------:R-:W0:Y:S01]  /*0cc0*/  LDG.E R14, desc[UR4][R2.64] ;  /* 0x00000004020e7981 */ /* 0x000e22000c1e1900 */
[----:B------:R-:W-:Y:S02]  /*0cd0*/  IMAD.SHL.U32 R12, R9, 0x2, RZ ;  /* 0x00000002090c7824 */ /* 0x000fe400078e00ff */
[----:B------:R-:W-:Y:S02]  /*0ce0*/  IMAD.SHL.U32 R6, R7, 0x10, RZ ;  /* 0x0000001007067824 */ /* 0x000fe400078e00ff */
[----:B------:R-:W-:Y:S02]  /*0cf0*/  VIADD R10, R10, 0x161f14 ;  /* 0x00161f140a0a7836 */ /* 0x000fe40000000000 */
[----:B------:R-:W-:Y:S01]  /*0d00*/  IMAD.MOV.U32 R19, RZ, RZ, R8 ;  /* 0x000000ffff137224 */ /* 0x000fe200078e0008 */
[----:B------:R-:W-:-:S04]  /*0d10*/  LOP3.LUT R6, R9, R12, R6, 0x96, !PT ;  /* 0x0000000c09067212 */ /* 0x000fc800078e9606 */
[----:B------:R-:W-:-:S05]  /*0d20*/  LOP3.LUT R7, R6, R7, RZ, 0x3c, !PT ;  /* 0x0000000706077212 */ /* 0x000fca00078e3cff */
[----:B------:R-:W-:Y:S02]  /*0d30*/  IMAD.IADD R6, R7, 0x1, R10 ;  /* 0x0000000107067824 */ /* 0x000fe400078e020a */
[----:B------:R-:W-:-:S03]  /*0d40*/  IMAD.MOV.U32 R8, RZ, RZ, R7 ;  /* 0x000000ffff087224 */ /* 0x000fc600078e0007 */
[----:B------:R-:W-:-:S05]  /*0d50*/  I2FP.F32.U32 R9, R6 ;  /* 0x0000000600097245 */ /* 0x000fca0000201000 */
[----:B------:R-:W-:-:S05]  /*0d60*/  FFMA R9, R9, R0, 1.1641532182693481445e-10 ;  /* 0x2f00000009097423 */ /* 0x000fca0000000000 */
[----:B------:R-:W-:Y:S01]  /*0d70*/  FSETP.GEU.AND P1, PT, R9, 0.5, PT ;  /* 0x3f0000000900780b */ /* 0x000fe20003f2e000 */
[----:B------:R-:W-:Y:S02]  /*0d80*/  IMAD.MOV.U32 R9, RZ, RZ, R11 ;  /* 0x000000ffff097224 */ /* 0x000fe400078e000b */
[----:B0-----:R-:W-:-:S10]  /*0d90*/  VIADD R13, R14, 0xffffffff ;  /* 0xffffffff0e0d7836 */ /* 0x001fd40000000000 */
[----:B------:R-:W-:-:S05]  /*0da0*/  @P1 VIADD R13, R14, 0x1 ;  /* 0x000000010e0d1836 */ /* 0x000fca0000000000 */
[----:B------:R0:W-:Y:S02]  /*0db0*/  STG.E desc[UR4][R2.64], R13 ;  /* 0x0000000d02007986 */ /* 0x0001e4000c101904 */
.L_x_2:
[----:B------:R-:W-:Y:S05]  /*0dc0*/  @P0 EXIT ;  /* 0x000000000000094d */ /* 0x000fea0003800000 */
[----:B01----:R-:W2:Y:S01]  /*0dd0*/  LDG.E R13, desc[UR4][R4.64] ;  /* 0x00000004040d7981 */ /* 0x003ea2000c1e1900 */
[----:B------:R-:W-:Y:S01]  /*0de0*/  SHF.R.U32.HI R0, RZ, 0x2, R19 ;  /* 0x00000002ff007819 */ /* 0x000fe20000011613 */
[----:B------:R-:W-:Y:S02]  /*0df0*/  IMAD.SHL.U32 R7, R8, 0x10, RZ ;  /* 0x0000001008077824 */ /* 0x000fe400078e00ff */
[----:B------:R-:W-:Y:S01]  /*0e00*/  IMAD.MOV.U32 R12, RZ, RZ, 0x2f800000 ;  /* 0x2f800000ff0c7424 */ /* 0x000fe200078e00ff */
[----:B------:R-:W-:-:S05]  /*0e10*/  LOP3.LUT R0, R0, R19, RZ, 0x3c, !PT ;  /* 0x0000001300007212 */ /* 0x000fca00078e3cff */
        /* <DEDUP_REMOVED lines=11> */
[----:B------:R-:W0:Y:S01]  /*0ed0*/  LDG.E R8, desc[UR4][R2.64] ;  /* 0x0000000402087981 */ /* 0x000e22000c1e1900 */
        /* <DEDUP_REMOVED lines=8> */
[----:B------:R-:W-:Y:S01]  /*0f60*/  FSETP.GEU.AND P0, PT, R7, 0.5, PT ;  /* 0x3f0000000700780b */ /* 0x000fe20003f0e000 */
[----:B0-----:R-:W-:-:S12]  /*0f70*/  VIADD R5, R8, 0xffffffff ;  /* 0xffffffff08057836 */ /* 0x001fd80000000000 */
[----:B------:R-:W-:-:S05]  /*0f80*/  @P0 VIADD R5, R8, 0x1 ;  /* 0x0000000108050836 */ /* 0x000fca0000000000 */
[----:B------:R-:W-:Y:S01]  /*0f90*/  STG.E desc[UR4][R2.64], R5 ;  /* 0x0000000502007986 */ /* 0x000fe2000c101904 */
[----:B------:R-:W-:Y:S05]  /*0fa0*/  EXIT ;  /* 0x000000000000794d */ /* 0x000fea0003800000 */
.L_x_3:
[----:B------:R-:W-:-:S00]  /*0fb0*/  BRA `(.L_x_3) ;  /* 0xfffffffc00fc7947 */ /* 0x000fc0000383ffff */
[----:B------:R-:W-:-:S00]  /*0fc0*/  NOP ;  /* 0x0000000000007918 */ /* 0x000fc00000000000 */
        /* <DEDUP_REMOVED lines=11> */
.L_x_4:


//--------------------- .nv.global.init           --------------------------
	.section	.nv.global.init,"aw",@progbits
	.align	4
.nv.global.init:
	.type		mrg32k3aM1SubSeq,@object
	.size		mrg32k3aM1SubSeq,(mrg32k3aM2SubSeq - mrg32k3aM1SubSeq)
mrg32k3aM1SubSeq:
        /*0000*/ 	.byte	0x0b, 0xcc, 0xee, 0x04, 0x73, 0x29, 0x8b, 0x6f, 0xf6, 0x53, 0x03, 0xf6, 0x23, 0xf6, 0xea, 0xda
        /* <DEDUP_REMOVED lines=125> */
	.type		mrg32k3aM2SubSeq,@object
	.size		mrg32k3aM2SubSeq,(mrg32k3aM1 - mrg32k3aM2SubSeq)
mrg32k3aM2SubSeq:
        /* <DEDUP_REMOVED lines=126> */
	.type		mrg32k3aM1,@object
	.size		mrg32k3aM1,(mrg32k3aM1Seq - mrg32k3aM1)
mrg32k3aM1:
        /* <DEDUP_REMOVED lines=144> */
	.type		mrg32k3aM1Seq,@object
	.size		mrg32k3aM1Seq,(mrg32k3aM2 - mrg32k3aM1Seq)
mrg32k3aM1Seq:
        /* <DEDUP_REMOVED lines=144> */
	.type		mrg32k3aM2,@object
	.size		mrg32k3aM2,(mrg32k3aM2Seq - mrg32k3aM2)
mrg32k3aM2:
        /* <DEDUP_REMOVED lines=144> */
	.type		mrg32k3aM2Seq,@object
	.size		mrg32k3aM2Seq,(precalc_xorwow_matrix - mrg32k3aM2Seq)
mrg32k3aM2Seq:
        /* <DEDUP_REMOVED lines=144> */
	.type		precalc_xorwow_matrix,@object
	.size		precalc_xorwow_matrix,(precalc_xorwow_offset_matrix - precalc_xorwow_matrix)
precalc_xorwow_matrix:
        /* <DEDUP_REMOVED lines=6400> */
	.type		precalc_xorwow_offset_matrix,@object
	.size		precalc_xorwow_offset_matrix,(.L_1 - precalc_xorwow_offset_matrix)
precalc_xorwow_offset_matrix:
        /* <DEDUP_REMOVED lines=6400> */
.L_1:


//--------------------- .nv.shared.reserved.0     --------------------------
	.section	.nv.shared.reserved.0,"aw",@nobits
	.weak		__nv_reservedSMEM_offset_0_alias
	.size		__nv_reservedSMEM_offset_0_alias, 0, 64
	.other		__nv_reservedSMEM_offset_0_alias,@"STO_CUDA_RESERVED_SHARED STV_DEFAULT"
__nv_reservedSMEM_offset_0_alias:
	.zero		0
	.zero		64


//--------------------- .nv.constant0._Z16randomWalkKernelPiS_iy --------------------------
	.section	.nv.constant0._Z16randomWalkKernelPiS_iy,"a",@progbits
	.sectionflags	@""
	.align	4
.nv.constant0._Z16randomWalkKernelPiS_iy:
	.zero		928


//--------------------- SYMBOLS --------------------------

	.type		.nv.reservedSmem.offset0,@object
	.size		.nv.reservedSmem.offset0,0x4
